	.headerflags	@"EF_CUDA_TEXMODE_UNIFIED EF_CUDA_64BIT_ADDRESS EF_CUDA_ACCELERATORS EF_CUDA_SM90 EF_CUDA_VIRTUAL_SM(EF_CUDA_SM90)"
	.elftype	@"ET_EXEC"


//--------------------- .nv.info                  --------------------------
	.section	.nv.info,"",@"SHT_CUDA_INFO"
	.align	4


	//----- nvinfo : EIATTR_REGCOUNT
	.align		4
        /*0000*/ 	.byte	0x04, 0x2f
        /*0002*/ 	.short	(.L_1 - .L_0)
	.align		4
.L_0:
        /*0004*/ 	.word	index@(triton_poi_fused_div_0)
        /*0008*/ 	.word	0x0000000a


	//----- nvinfo : EIATTR_MIN_STACK_SIZE
	.align		4
.L_1:
        /*000c*/ 	.byte	0x04, 0x12
        /*000e*/ 	.short	(.L_3 - .L_2)
	.align		4
.L_2:
        /*0010*/ 	.word	index@(triton_poi_fused_div_0)
        /*0014*/ 	.word	0x00000000


	//----- nvinfo : EIATTR_FRAME_SIZE
	.align		4
.L_3:
        /*0018*/ 	.byte	0x04, 0x11
        /*001a*/ 	.short	(.L_5 - .L_4)
	.align		4
.L_4:
        /*001c*/ 	.word	index@(triton_poi_fused_div_0)
        /*0020*/ 	.word	0x00000000


	//----- nvinfo : EIATTR_MIN_STACK_SIZE
	.align		4
.L_5:
        /*0024*/ 	.byte	0x04, 0x12
        /*0026*/ 	.short	(.L_7 - .L_6)
	.align		4
.L_6:
        /*0028*/ 	.word	index@(triton_poi_fused_div_0)
        /*002c*/ 	.word	0x00000000
.L_7:


//--------------------- .nv.info.triton_poi_fused_div_0 --------------------------
	.section	.nv.info.triton_poi_fused_div_0,"",@"SHT_CUDA_INFO"
	.sectionflags	@""
	.align	4


	//----- nvinfo : EIATTR_CUDA_API_VERSION
	.align		4
        /*0000*/ 	.byte	0x04, 0x37
        /*0002*/ 	.short	(.L_9 - .L_8)
.L_8:
        /*0004*/ 	.word	0x0000007c


	//----- nvinfo : EIATTR_KPARAM_INFO
	.align		4
.L_9:
        /*0008*/ 	.byte	0x04, 0x17
        /*000a*/ 	.short	(.L_11 - .L_10)
.L_10:
        /*000c*/ 	.word	0x00000000
        /*0010*/ 	.short	0x0002
        /*0012*/ 	.short	0x0010
        /*0014*/ 	.byte	0x00, 0xf0, 0x11, 0x00


	//----- nvinfo : EIATTR_KPARAM_INFO
	.align		4
.L_11:
        /*0018*/ 	.byte	0x04, 0x17
        /*001a*/ 	.short	(.L_13 - .L_12)
.L_12:
        /*001c*/ 	.word	0x00000000
        /*0020*/ 	.short	0x0001
        /*0022*/ 	.short	0x0008
        /*0024*/ 	.byte	0x00, 0xf4, 0x21, 0x00


	//----- nvinfo : EIATTR_KPARAM_INFO
	.align		4
.L_13:
        /*0028*/ 	.byte	0x04, 0x17
        /*002a*/ 	.short	(.L_15 - .L_14)
.L_14:
        /*002c*/ 	.word	0x00000000
        /*0030*/ 	.short	0x0000
        /*0032*/ 	.short	0x0000
        /*0034*/ 	.byte	0x00, 0xf4, 0x21, 0x00


	//----- nvinfo : EIATTR_SPARSE_MMA_MASK
	.align		4
.L_15:
        /*0038*/ 	.byte	0x03, 0x50
        /*003a*/ 	.short	0x0000


	//----- nvinfo : EIATTR_MAXREG_COUNT
	.align		4
        /*003c*/ 	.byte	0x03, 0x1b
        /*003e*/ 	.short	0x00ff


	//----- nvinfo : EIATTR_EXIT_INSTR_OFFSETS
	.align		4
        /*0040*/ 	.byte	0x04, 0x1c
        /*0042*/ 	.short	(.L_17 - .L_16)


	//   ....[0]....
.L_16:
        /*0044*/ 	.word	0x00000110


	//   ....[1]....
        /*0048*/ 	.word	0x00000130


	//----- nvinfo : EIATTR_REQNTID
	.align		4
.L_17:
        /*004c*/ 	.byte	0x04, 0x10
        /*004e*/ 	.short	(.L_19 - .L_18)
.L_18:
        /*0050*/ 	.word	0x00000080
        /*0054*/ 	.word	0x00000001
        /*0058*/ 	.word	0x00000001


	//----- nvinfo : EIATTR_CRS_STACK_SIZE
	.align		4
.L_19:
        /*005c*/ 	.byte	0x04, 0x1e
        /*005e*/ 	.short	(.L_21 - .L_20)
.L_20:
        /*0060*/ 	.word	0x00000000


	//----- nvinfo : EIATTR_CBANK_PARAM_SIZE
	.align		4
.L_21:
        /*0064*/ 	.byte	0x03, 0x19
        /*0066*/ 	.short	0x0014


	//----- nvinfo : EIATTR_PARAM_CBANK
	.align		4
        /*0068*/ 	.byte	0x04, 0x0a
        /*006a*/ 	.short	(.L_23 - .L_22)
	.align		4
.L_22:
        /*006c*/ 	.word	index@(.nv.constant0.triton_poi_fused_div_0)
        /*0070*/ 	.short	0x0210
        /*0072*/ 	.short	0x0014


	//----- nvinfo : EIATTR_SW_WAR
	.align		4
.L_23:
        /*0074*/ 	.byte	0x04, 0x36
        /*0076*/ 	.short	(.L_25 - .L_24)
.L_24:
        /*0078*/ 	.word	0x00000008
.L_25:


//--------------------- .nv.callgraph             --------------------------
	.section	.nv.callgraph,"",@"SHT_CUDA_CALLGRAPH"
	.align	4
	.sectionentsize	8
	.align		4
        /*0000*/ 	.word	0x00000000
	.align		4
        /*0004*/ 	.word	0xffffffff
	.align		4
        /*0008*/ 	.word	0x00000000
	.align		4
        /*000c*/ 	.word	0xfffffffe
	.align		4
        /*0010*/ 	.word	0x00000000
	.align		4
        /*0014*/ 	.word	0xfffffffd
	.align		4
        /*0018*/ 	.word	0x00000000
	.align		4
        /*001c*/ 	.word	0xfffffffc


//--------------------- .text.triton_poi_fused_div_0 --------------------------
	.section	.text.triton_poi_fused_div_0,"ax",@progbits
	.align	128
        .global         triton_poi_fused_div_0
        .type           triton_poi_fused_div_0,@function
        .size           triton_poi_fused_div_0,(.L_x_3 - triton_poi_fused_div_0)
        .other          triton_poi_fused_div_0,@"STO_CUDA_ENTRY STV_DEFAULT"
triton_poi_fused_div_0:
.text.triton_poi_fused_div_0:
[----:B------:R-:W0:Y:S02]  /*0000*/  LDC R1, c[0x0][0x28] ;  /* 0x00000a00ff017b82 */ /* 0x000e240000000800 */
[----:B------:R-:W1:Y:S01]  /*0010*/  S2R R0, SR_TID.X ;  /* 0x0000000000007919 */ /* 0x000e620000002100 */
[----:B------:R-:W2:Y:S01]  /*0020*/  LDC.64 R4, c[0x0][0x218] ;  /* 0x00008600ff047b82 */ /* 0x000ea20000000a00 */
[----:B------:R-:W-:Y:S01]  /*0030*/  ULDC.64 UR4, c[0x0][0x208] ;  /* 0x0000820000047ab9 */ /* 0x000fe20000000a00 */
[----:B------:R-:W-:Y:S01]  /*0040*/  BSSY B0, `(.L_x_0) ;  /* 0x000000c000007945 */ /* 0x000fe20003800000 */
[----:B------:R-:W3:Y:S01]  /*0050*/  S2R R7, SR_CTAID.X ;  /* 0x0000000000077919 */ /* 0x000ee20000002500 */
[----:B------:R-:W-:Y:S01]  /*0060*/  CS2R R2, SRZ ;  /* 0x0000000000027805 */ /* 0x000fe2000001ff00 */
[----:B-1----:R-:W-:-:S05]  /*0070*/  IMAD.SHL.U32 R0, R0, 0x2, RZ ;  /* 0x0000000200007824 */ /* 0x002fca00078e00ff */
[----:B------:R-:W-:-:S04]  /*0080*/  LOP3.LUT R0, R0, 0xfe, RZ, 0xc0, !PT ;  /* 0x000000fe00007812 */ /* 0x000fc800078ec0ff */
[----:B---3--:R-:W-:-:S04]  /*0090*/  LEA R7, R7, R0, 0x8 ;  /* 0x0000000007077211 */ /* 0x008fc800078e40ff */
[C---:B------:R-:W-:Y:S01]  /*00a0*/  ISETP.GE.AND P0, PT, R7.reuse, 0x100, PT ;  /* 0x000001000700780c */ /* 0x040fe20003f06270 */
[----:B--2---:R-:W-:-:S12]  /*00b0*/  IMAD.WIDE R4, R7, 0x4, R4 ;  /* 0x0000000407047825 */ /* 0x004fd800078e0204 */
[----:B------:R-:W-:Y:S05]  /*00c0*/  @P0 BRA `(.L_x_1) ;  /* 0x00000000000c0947 */ /* 0x000fea0003800000 */
[----:B------:R-:W1:Y:S02]  /*00d0*/  LDC.64 R2, c[0x0][0x210] ;  /* 0x00008400ff027b82 */ /* 0x000e640000000a00 */
[----:B-1----:R-:W-:-:S06]  /*00e0*/  IMAD.WIDE R2, R7, 0x4, R2 ;  /* 0x0000000407027825 */ /* 0x002fcc00078e0202 */
[----:B------:R-:W5:Y:S02]  /*00f0*/  LDG.E.64 R2, desc[UR4][R2.64] ;  /* 0x0000000402027981 */ /* 0x000f64000c1e1b00 */
.L_x_1:
[----:B------:R-:W-:Y:S05]  /*0100*/  BSYNC B0 ;  /* 0x0000000000007941 */ /* 0x000fea0003800000 */
.L_x_0:
[----:B------:R-:W-:Y:S05]  /*0110*/  @P0 EXIT ;  /* 0x000000000000094d */ /* 0x000fea0003800000 */
[----:B-----5:R-:W-:Y:S01]  /*0120*/  STG.E.64 desc[UR4][R4.64], R2 ;  /* 0x0000000204007986 */ /* 0x020fe2000c101b04 */
[----:B------:R-:W-:Y:S05]  /*0130*/  EXIT ;  /* 0x000000000000794d */ /* 0x000fea0003800000 */
.L_x_2:
[----:B------:R-:W-:-:S00]  /*0140*/  BRA `(.L_x_2) ;  /* 0xfffffffc00fc7947 */ /* 0x000fc0000383ffff */
[----:B------:R-:W-:-:S00]  /*0150*/  NOP ;  /* 0x0000000000007918 */ /* 0x000fc00000000000 */
        /* <DEDUP_REMOVED lines=10> */
.L_x_3:


//--------------------- .nv.constant0.triton_poi_fused_div_0 --------------------------
	.section	.nv.constant0.triton_poi_fused_div_0,"a",@progbits
	.sectionflags	@""
	.align	4
.nv.constant0.triton_poi_fused_div_0:
	.zero		548
